	.headerflags	@"EF_CUDA_TEXMODE_UNIFIED EF_CUDA_64BIT_ADDRESS EF_CUDA_ACCELERATORS EF_CUDA_SM90 EF_CUDA_VIRTUAL_SM(EF_CUDA_SM90)"
	.elftype	@"ET_EXEC"


//--------------------- .nv.info                  --------------------------
	.section	.nv.info,"",@"SHT_CUDA_INFO"
	.align	4


	//----- nvinfo : EIATTR_REGCOUNT
	.align		4
        /*0000*/ 	.byte	0x04, 0x2f
        /*0002*/ 	.short	(.L_3 - .L_2)
	.align		4
.L_2:
        /*0004*/ 	.word	index@(triton_poi_fused__native_batch_norm_legit_no_training_convolution_relu_23)
        /*0008*/ 	.word	0x00000016


	//----- nvinfo : EIATTR_MIN_STACK_SIZE
	.align		4
.L_3:
        /*000c*/ 	.byte	0x04, 0x12
        /*000e*/ 	.short	(.L_5 - .L_4)
	.align		4
.L_4:
        /*0010*/ 	.word	index@(triton_poi_fused__native_batch_norm_legit_no_training_convolution_relu_23)
        /*0014*/ 	.word	0x00000000


	//----- nvinfo : EIATTR_FRAME_SIZE
	.align		4
.L_5:
        /*0018*/ 	.byte	0x04, 0x11
        /*001a*/ 	.short	(.L_7 - .L_6)
	.align		4
.L_6:
        /*001c*/ 	.word	index@(triton_poi_fused__native_batch_norm_legit_no_training_convolution_relu_23)
        /*0020*/ 	.word	0x00000000


	//----- nvinfo : EIATTR_MIN_STACK_SIZE
	.align		4
.L_7:
        /*0024*/ 	.byte	0x04, 0x12
        /*0026*/ 	.short	(.L_9 - .L_8)
	.align		4
.L_8:
        /*0028*/ 	.word	index@(triton_poi_fused__native_batch_norm_legit_no_training_convolution_relu_23)
        /*002c*/ 	.word	0x00000000
.L_9:


//--------------------- .nv.info.triton_poi_fused__native_batch_norm_legit_no_training_convolution_relu_23 --------------------------
	.section	.nv.info.triton_poi_fused__native_batch_norm_legit_no_training_convolution_relu_23,"",@"SHT_CUDA_INFO"
	.sectionflags	@""
	.align	4


	//----- nvinfo : EIATTR_CUDA_API_VERSION
	.align		4
        /*0000*/ 	.byte	0x04, 0x37
        /*0002*/ 	.short	(.L_11 - .L_10)
.L_10:
        /*0004*/ 	.word	0x0000007c


	//----- nvinfo : EIATTR_KPARAM_INFO
	.align		4
.L_11:
        /*0008*/ 	.byte	0x04, 0x17
        /*000a*/ 	.short	(.L_13 - .L_12)
.L_12:
        /*000c*/ 	.word	0x00000000
        /*0010*/ 	.short	0x0007
        /*0012*/ 	.short	0x0038
        /*0014*/ 	.byte	0x00, 0xf0, 0x11, 0x00


	//----- nvinfo : EIATTR_KPARAM_INFO
	.align		4
.L_13:
        /*0018*/ 	.byte	0x04, 0x17
        /*001a*/ 	.short	(.L_15 - .L_14)
.L_14:
        /*001c*/ 	.word	0x00000000
        /*0020*/ 	.short	0x0006
        /*0022*/ 	.short	0x0030
        /*0024*/ 	.byte	0x00, 0xf4, 0x21, 0x00


	//----- nvinfo : EIATTR_KPARAM_INFO
	.align		4
.L_15:
        /*0028*/ 	.byte	0x04, 0x17
        /*002a*/ 	.short	(.L_17 - .L_16)
.L_16:
        /*002c*/ 	.word	0x00000000
        /*0030*/ 	.short	0x0005
        /*0032*/ 	.short	0x0028
        /*0034*/ 	.byte	0x00, 0xf4, 0x21, 0x00


	//----- nvinfo : EIATTR_KPARAM_INFO
	.align		4
.L_17:
        /*0038*/ 	.byte	0x04, 0x17
        /*003a*/ 	.short	(.L_19 - .L_18)
.L_18:
        /*003c*/ 	.word	0x00000000
        /*0040*/ 	.short	0x0004
        /*0042*/ 	.short	0x0020
        /*0044*/ 	.byte	0x00, 0xf4, 0x21, 0x00


	//----- nvinfo : EIATTR_KPARAM_INFO
	.align		4
.L_19:
        /*0048*/ 	.byte	0x04, 0x17
        /*004a*/ 	.short	(.L_21 - .L_20)
.L_20:
        /*004c*/ 	.word	0x00000000
        /*0050*/ 	.short	0x0003
        /*0052*/ 	.short	0x0018
        /*0054*/ 	.byte	0x00, 0xf4, 0x21, 0x00


	//----- nvinfo : EIATTR_KPARAM_INFO
	.align		4
.L_21:
        /*0058*/ 	.byte	0x04, 0x17
        /*005a*/ 	.short	(.L_23 - .L_22)
.L_22:
        /*005c*/ 	.word	0x00000000
        /*0060*/ 	.short	0x0002
        /*0062*/ 	.short	0x0010
        /*0064*/ 	.byte	0x00, 0xf4, 0x21, 0x00


	//----- nvinfo : EIATTR_KPARAM_INFO
	.align		4
.L_23:
        /*0068*/ 	.byte	0x04, 0x17
        /*006a*/ 	.short	(.L_25 - .L_24)
.L_24:
        /*006c*/ 	.word	0x00000000
        /*0070*/ 	.short	0x0001
        /*0072*/ 	.short	0x0008
        /*0074*/ 	.byte	0x00, 0xf4, 0x21, 0x00


	//----- nvinfo : EIATTR_KPARAM_INFO
	.align		4
.L_25:
        /*0078*/ 	.byte	0x04, 0x17
        /*007a*/ 	.short	(.L_27 - .L_26)
.L_26:
        /*007c*/ 	.word	0x00000000
        /*0080*/ 	.short	0x0000
        /*0082*/ 	.short	0x0000
        /*0084*/ 	.byte	0x00, 0xf4, 0x21, 0x00


	//----- nvinfo : EIATTR_SPARSE_MMA_MASK
	.align		4
.L_27:
        /*0088*/ 	.byte	0x03, 0x50
        /*008a*/ 	.short	0x0000


	//----- nvinfo : EIATTR_MAXREG_COUNT
	.align		4
        /*008c*/ 	.byte	0x03, 0x1b
        /*008e*/ 	.short	0x00ff


	//----- nvinfo : EIATTR_EXIT_INSTR_OFFSETS
	.align		4
        /*0090*/ 	.byte	0x04, 0x1c
        /*0092*/ 	.short	(.L_29 - .L_28)


	//   ....[0]....
.L_28:
        /*0094*/ 	.word	0x000003c0


	//----- nvinfo : EIATTR_REQNTID
	.align		4
.L_29:
        /*0098*/ 	.byte	0x04, 0x10
        /*009a*/ 	.short	(.L_31 - .L_30)
.L_30:
        /*009c*/ 	.word	0x00000100
        /*00a0*/ 	.word	0x00000001
        /*00a4*/ 	.word	0x00000001


	//----- nvinfo : EIATTR_CBANK_PARAM_SIZE
	.align		4
.L_31:
        /*00a8*/ 	.byte	0x03, 0x19
        /*00aa*/ 	.short	0x003c


	//----- nvinfo : EIATTR_PARAM_CBANK
	.align		4
        /*00ac*/ 	.byte	0x04, 0x0a
        /*00ae*/ 	.short	(.L_33 - .L_32)
	.align		4
.L_32:
        /*00b0*/ 	.word	index@(.nv.constant0.triton_poi_fused__native_batch_norm_legit_no_training_convolution_relu_23)
        /*00b4*/ 	.short	0x0210
        /*00b6*/ 	.short	0x003c


	//----- nvinfo : EIATTR_SW_WAR
	.align		4
.L_33:
        /*00b8*/ 	.byte	0x04, 0x36
        /*00ba*/ 	.short	(.L_35 - .L_34)
.L_34:
        /*00bc*/ 	.word	0x00000008
.L_35:


//--------------------- .nv.callgraph             --------------------------
	.section	.nv.callgraph,"",@"SHT_CUDA_CALLGRAPH"
	.align	4
	.sectionentsize	8
	.align		4
        /*0000*/ 	.word	0x00000000
	.align		4
        /*0004*/ 	.word	0xffffffff
	.align		4
        /*0008*/ 	.word	0x00000000
	.align		4
        /*000c*/ 	.word	0xfffffffe
	.align		4
        /*0010*/ 	.word	0x00000000
	.align		4
        /*0014*/ 	.word	0xfffffffd
	.align		4
        /*0018*/ 	.word	0x00000000
	.align		4
        /*001c*/ 	.word	0xfffffffc


//--------------------- .nv.constant4             --------------------------
	.section	.nv.constant4,"a",@progbits
	.align	8
	.align		8
.nv.constant4:
        /*0000*/ 	.dword	_$_str
	.align		8
        /*0008*/ 	.dword	_$_str_$_2


//--------------------- .text.triton_poi_fused__native_batch_norm_legit_no_training_convolution_relu_23 --------------------------
	.section	.text.triton_poi_fused__native_batch_norm_legit_no_training_convolution_relu_23,"ax",@progbits
	.align	128
        .global         triton_poi_fused__native_batch_norm_legit_no_training_convolution_relu_23
        .type           triton_poi_fused__native_batch_norm_legit_no_training_convolution_relu_23,@function
        .size           triton_poi_fused__native_batch_norm_legit_no_training_convolution_relu_23,(.L_x_1 - triton_poi_fused__native_batch_norm_legit_no_training_convolution_relu_23)
        .other          triton_poi_fused__native_batch_norm_legit_no_training_convolution_relu_23,@"STO_CUDA_ENTRY STV_DEFAULT"
triton_poi_fused__native_batch_norm_legit_no_training_convolution_relu_23:
.text.triton_poi_fused__native_batch_norm_legit_no_training_convolution_relu_23:
[----:B------:R-:W-:Y:S01]  /*0000*/  LDC R1, c[0x0][0x28] ;  /* 0x00000a00ff017b82 */ /* 0x000fe20000000800 */
[----:B------:R-:W1:Y:S07]  /*0010*/  S2R R0, SR_TID.X ;  /* 0x0000000000007919 */ /* 0x000e6e0000002100 */
[----:B------:R-:W2:Y:S01]  /*0020*/  LDC.64 R14, c[0x0][0x228] ;  /* 0x00008a00ff0e7b82 */ /* 0x000ea20000000a00 */
[----:B------:R-:W-:Y:S01]  /*0030*/  ULDC.64 UR4, c[0x0][0x208] ;  /* 0x0000820000047ab9 */ /* 0x000fe20000000a00 */
[----:B------:R-:W3:Y:S06]  /*0040*/  S2R R3, SR_CTAID.X ;  /* 0x0000000000037919 */ /* 0x000eec0000002500 */
[----:B------:R-:W4:Y:S08]  /*0050*/  LDC.64 R10, c[0x0][0x218] ;  /* 0x00008600ff0a7b82 */ /* 0x000f300000000a00 */
[----:B------:R-:W5:Y:S08]  /*0060*/  LDC.64 R12, c[0x0][0x220] ;  /* 0x00008800ff0c7b82 */ /* 0x000f700000000a00 */
[----:B------:R-:W2:Y:S01]  /*0070*/  LDC.64 R16, c[0x0][0x230] ;  /* 0x00008c00ff107b82 */ /* 0x000ea20000000a00 */
[----:B-1----:R-:W-:-:S04]  /*0080*/  SHF.L.U32 R0, R0, 0x1, RZ ;  /* 0x0000000100007819 */ /* 0x002fc800000006ff */
[----:B------:R-:W-:-:S04]  /*0090*/  LOP3.LUT R0, R0, 0x1fe, RZ, 0xc0, !PT ;  /* 0x000001fe00007812 */ /* 0x000fc800078ec0ff */
[----:B---3--:R-:W-:-:S05]  /*00a0*/  LEA R0, R3, R0, 0x9 ;  /* 0x0000000003007211 */ /* 0x008fca00078e48ff */
[----:B------:R-:W-:-:S05]  /*00b0*/  IMAD.HI R2, R0, 0x78787879, RZ ;  /* 0x7878787900027827 */ /* 0x000fca00078e02ff */
[----:B------:R-:W-:-:S04]  /*00c0*/  SHF.R.U32.HI R3, RZ, 0x1f, R2 ;  /* 0x0000001fff037819 */ /* 0x000fc80000011602 */
[----:B------:R-:W-:Y:S01]  /*00d0*/  LEA.HI.SX32 R3, R2, R3, 0x15 ;  /* 0x0000000302037211 */ /* 0x000fe200078faaff */
[----:B------:R-:W-:-:S10]  /*00e0*/  HFMA2.MMA R2, -RZ, RZ, 0, 0 ;  /* 0x00000000ff027435 */ /* 0x000fd400000001ff */
[----:B------:R-:W-:-:S05]  /*00f0*/  IMAD.HI R2, R3, -0x6db6db6d, R2 ;  /* 0x9249249303027827 */ /* 0x000fca00078e0202 */
[----:B------:R-:W-:-:S04]  /*0100*/  SHF.R.U32.HI R5, RZ, 0x1f, R2 ;  /* 0x0000001fff057819 */ /* 0x000fc80000011602 */
[----:B------:R-:W-:-:S05]  /*0110*/  LEA.HI.SX32 R5, R2, R5, 0x1a ;  /* 0x0000000502057211 */ /* 0x000fca00078fd2ff */
[----:B------:R-:W-:Y:S02]  /*0120*/  IMAD R19, R5, -0x70, R3 ;  /* 0xffffff9005137824 */ /* 0x000fe400078e0203 */
[----:B------:R-:W1:Y:S02]  /*0130*/  LDC.64 R2, c[0x0][0x210] ;  /* 0x00008400ff027b82 */ /* 0x000e640000000a00 */
[----:B--2---:R-:W-:-:S05]  /*0140*/  IMAD.WIDE R14, R19, 0x4, R14 ;  /* 0x00000004130e7825 */ /* 0x004fca00078e020e */
[----:B------:R2:W3:Y:S01]  /*0150*/  LDG.E.EL R18, desc[UR4][R14.64] ;  /* 0x000000040e127981 */ /* 0x0004e2000c2e1900 */
[----:B------:R-:W2:Y:S01]  /*0160*/  LDC.64 R4, c[0x0][0x238] ;  /* 0x00008e00ff047b82 */ /* 0x000ea20000000a00 */
[----:B----4-:R-:W-:-:S04]  /*0170*/  IMAD.WIDE R10, R19, 0x4, R10 ;  /* 0x00000004130a7825 */ /* 0x010fc800078e020a */
[----:B-----5:R-:W-:Y:S01]  /*0180*/  IMAD.WIDE R12, R19, 0x4, R12 ;  /* 0x00000004130c7825 */ /* 0x020fe200078e020c */
[----:B------:R4:W5:Y:S04]  /*0190*/  LDG.E.EL R8, desc[UR4][R10.64] ;  /* 0x000000040a087981 */ /* 0x000968000c2e1900 */
[----:B------:R-:W5:Y:S01]  /*01a0*/  LDG.E.EL R9, desc[UR4][R12.64] ;  /* 0x000000040c097981 */ /* 0x000f62000c2e1900 */
[----:B-1----:R-:W-:-:S05]  /*01b0*/  IMAD.WIDE R2, R0, 0x4, R2 ;  /* 0x0000000400027825 */ /* 0x002fca00078e0202 */
[----:B------:R-:W5:Y:S01]  /*01c0*/  LDG.E.64 R6, desc[UR4][R2.64] ;  /* 0x0000000402067981 */ /* 0x000f62000c1e1b00 */
[----:B0-2---:R-:W-:-:S04]  /*01d0*/  IMAD.WIDE R14, R19, 0x4, R16 ;  /* 0x00000004130e7825 */ /* 0x005fc800078e0210 */
[----:B------:R-:W-:Y:S02]  /*01e0*/  IMAD.WIDE R16, R19, 0x4, R4 ;  /* 0x0000000413107825 */ /* 0x000fe400078e0204 */
[----:B------:R-:W2:Y:S01]  /*01f0*/  LDG.E.EL R14, desc[UR4][R14.64] ;  /* 0x000000040e0e7981 */ /* 0x000ea2000c2e1900 */
[----:B----4-:R-:W-:Y:S01]  /*0200*/  MOV R10, 0x3e800000 ;  /* 0x3e800000000a7802 */ /* 0x010fe20000000f00 */
[----:B------:R-:W0:Y:S02]  /*0210*/  LDC.64 R4, c[0x0][0x240] ;  /* 0x00009000ff047b82 */ /* 0x000e240000000a00 */
[----:B------:R-:W2:Y:S01]  /*0220*/  LDG.E.EL R17, desc[UR4][R16.64] ;  /* 0x0000000410117981 */ /* 0x000ea2000c2e1900 */
[----:B0-----:R-:W-:-:S04]  /*0230*/  IMAD.WIDE R4, R0, 0x4, R4 ;  /* 0x0000000400047825 */ /* 0x001fc800078e0204 */
[----:B---3--:R-:W-:-:S04]  /*0240*/  FADD R18, R18, 9.9999997473787516356e-06 ;  /* 0x3727c5ac12127421 */ /* 0x008fc80000000000 */
[----:B------:R-:W0:Y:S02]  /*0250*/  MUFU.SQRT R19, R18 ;  /* 0x0000001200137308 */ /* 0x000e240000002000 */
[C---:B0-----:R-:W-:Y:S02]  /*0260*/  FSETP.GT.AND P0, PT, R19.reuse, 8.50705917302346158658e+37, PT ;  /* 0x7e8000001300780b */ /* 0x041fe40003f04000 */
[----:B------:R-:W-:-:S11]  /*0270*/  FSETP.GEU.AND P1, PT, R19, 1.175494350822287508e-38, PT ;  /* 0x008000001300780b */ /* 0x000fd60003f2e000 */
[----:B------:R-:W-:-:S04]  /*0280*/  @P0 FMUL R19, R19, 0.25 ;  /* 0x3e80000013130820 */ /* 0x000fc80000400000 */
[----:B------:R-:W-:-:S06]  /*0290*/  @!P1 FMUL R19, R19, 16777216 ;  /* 0x4b80000013139820 */ /* 0x000fcc0000400000 */
[----:B------:R-:W0:Y:S01]  /*02a0*/  MUFU.RCP R19, R19 ;  /* 0x0000001300137308 */ /* 0x000e220000001000 */
[----:B------:R-:W-:Y:S01]  /*02b0*/  FSEL R10, R10, 1, P0 ;  /* 0x3f8000000a0a7808 */ /* 0x000fe20000000000 */
[--C-:B-----5:R-:W-:Y:S01]  /*02c0*/  FADD R6, R6, R8.reuse ;  /* 0x0000000806067221 */ /* 0x120fe20000000000 */
[----:B------:R-:W-:-:S03]  /*02d0*/  FADD R7, R7, R8 ;  /* 0x0000000807077221 */ /* 0x000fc60000000000 */
[----:B------:R-:W-:Y:S01]  /*02e0*/  @!P1 FMUL R10, R10, 16777216 ;  /* 0x4b8000000a0a9820 */ /* 0x000fe20000400000 */
[C---:B------:R-:W-:Y:S01]  /*02f0*/  FADD R8, -R9.reuse, R6 ;  /* 0x0000000609087221 */ /* 0x040fe20000000100 */
[----:B------:R-:W-:Y:S02]  /*0300*/  FADD R9, -R9, R7 ;  /* 0x0000000709097221 */ /* 0x000fe40000000100 */
[----:B0-----:R-:W-:-:S04]  /*0310*/  FMUL R10, R19, R10 ;  /* 0x0000000a130a7220 */ /* 0x001fc80000400000 */
[-C--:B------:R-:W-:Y:S01]  /*0320*/  FMUL R8, R8, R10.reuse ;  /* 0x0000000a08087220 */ /* 0x080fe20000400000 */
[----:B------:R-:W-:-:S03]  /*0330*/  FMUL R10, R9, R10 ;  /* 0x0000000a090a7220 */ /* 0x000fc60000400000 */
[C-C-:B--2---:R-:W-:Y:S01]  /*0340*/  FFMA R8, R14.reuse, R8, R17.reuse ;  /* 0x000000080e087223 */ /* 0x144fe20000000011 */
[----:B------:R-:W-:-:S04]  /*0350*/  FFMA R10, R14, R10, R17 ;  /* 0x0000000a0e0a7223 */ /* 0x000fc80000000011 */
[----:B------:R-:W-:Y:S02]  /*0360*/  FSETP.GEU.AND P0, PT, R8, RZ, PT ;  /* 0x000000ff0800720b */ /* 0x000fe40003f0e000 */
[----:B------:R-:W-:Y:S02]  /*0370*/  FSETP.GEU.AND P1, PT, R10, RZ, PT ;  /* 0x000000ff0a00720b */ /* 0x000fe40003f2e000 */
[----:B------:R-:W-:Y:S02]  /*0380*/  FSEL R8, R8, RZ, P0 ;  /* 0x000000ff08087208 */ /* 0x000fe40000000000 */
[----:B------:R-:W-:Y:S01]  /*0390*/  FSEL R9, R10, RZ, P1 ;  /* 0x000000ff0a097208 */ /* 0x000fe20000800000 */
[----:B------:R-:W-:Y:S04]  /*03a0*/  STG.E.64 desc[UR4][R2.64], R6 ;  /* 0x0000000602007986 */ /* 0x000fe8000c101b04 */
[----:B------:R-:W-:Y:S01]  /*03b0*/  STG.E.64 desc[UR4][R4.64], R8 ;  /* 0x0000000804007986 */ /* 0x000fe2000c101b04 */
[----:B------:R-:W-:Y:S05]  /*03c0*/  EXIT ;  /* 0x000000000000794d */ /* 0x000fea0003800000 */
.L_x_0:
[----:B------:R-:W-:-:S00]  /*03d0*/  BRA `(.L_x_0) ;  /* 0xfffffffc00fc7947 */ /* 0x000fc0000383ffff */
[----:B------:R-:W-:-:S00]  /*03e0*/  NOP ;  /* 0x0000000000007918 */ /* 0x000fc00000000000 */
        /* <DEDUP_REMOVED lines=9> */
.L_x_1:


//--------------------- .nv.global.init           --------------------------
	.section	.nv.global.init,"aw",@progbits
.nv.global.init:
	.type		_$_str,@object
	.size		_$_str,(_$_str_$_2 - _$_str)
_$_str:
        /*0000*/ 	.byte	0x5f, 0x5f, 0x43, 0x55, 0x44, 0x41, 0x5f, 0x46, 0x54, 0x5a, 0x00
	.type		_$_str_$_2,@object
	.size		_$_str_$_2,(.L_1 - _$_str_$_2)
_$_str_$_2:
        /*000b*/ 	.byte	0x5f, 0x5f, 0x43, 0x55, 0x44, 0x41, 0x5f, 0x50, 0x52, 0x45, 0x43, 0x5f, 0x53, 0x51, 0x52, 0x54
        /*001b*/ 	.byte	0x00
.L_1:


//--------------------- .nv.constant0.triton_poi_fused__native_batch_norm_legit_no_training_convolution_relu_23 --------------------------
	.section	.nv.constant0.triton_poi_fused__native_batch_norm_legit_no_training_convolution_relu_23,"a",@progbits
	.sectionflags	@""
	.align	4
.nv.constant0.triton_poi_fused__native_batch_norm_legit_no_training_convolution_relu_23:
	.zero		588
